//
// Generated by NVIDIA NVVM Compiler
//
// Compiler Build ID: CL-36424714
// Cuda compilation tools, release 13.0, V13.0.88
// Based on NVVM 20.0.0
//

.version 9.0
.target sm_100
.address_size 64

	// .globl	_Z27int_short_range_herm_kerneliiPdS_S_

.visible .entry _Z27int_short_range_herm_kerneliiPdS_S_(
	.param .u32 _Z27int_short_range_herm_kerneliiPdS_S__param_0,
	.param .u32 _Z27int_short_range_herm_kerneliiPdS_S__param_1,
	.param .u64 .ptr .align 1 _Z27int_short_range_herm_kerneliiPdS_S__param_2,
	.param .u64 .ptr .align 1 _Z27int_short_range_herm_kerneliiPdS_S__param_3,
	.param .u64 .ptr .align 1 _Z27int_short_range_herm_kerneliiPdS_S__param_4
)
{
	.reg .pred 	%p<14>;
	.reg .b32 	%r<49>;
	.reg .b64 	%rd<61>;
	.reg .b64 	%fd<66>;

	ld.param.u32 	%r26, [_Z27int_short_range_herm_kerneliiPdS_S__param_0];
	ld.param.u32 	%r27, [_Z27int_short_range_herm_kerneliiPdS_S__param_1];
	ld.param.u64 	%rd11, [_Z27int_short_range_herm_kerneliiPdS_S__param_3];
	ld.param.u64 	%rd12, [_Z27int_short_range_herm_kerneliiPdS_S__param_4];
	cvta.to.global.u64 	%rd1, %rd12;
	cvta.to.global.u64 	%rd2, %rd11;
	mov.u32 	%r28, %ctaid.x;
	mov.u32 	%r1, %ntid.x;
	mov.u32 	%r29, %tid.x;
	mad.lo.s32 	%r42, %r28, %r1, %r29;
	setp.ge.s32 	%p1, %r42, %r26;
	@%p1 bra 	$L__BB0_19;
	setp.lt.s32 	%p2, %r27, 1;
	@%p2 bra 	$L__BB0_19;
	and.b32  	%r3, %r27, 15;
	and.b32  	%r4, %r27, 7;
	and.b32  	%r5, %r27, 2147483632;
	and.b32  	%r6, %r27, 3;
	mul.lo.s32 	%r7, %r27, %r26;
	shl.b32 	%r8, %r26, 4;
	mov.u32 	%r30, %nctaid.x;
	mul.lo.s32 	%r9, %r1, %r30;
	mul.wide.s32 	%rd8, %r26, 8;
$L__BB0_3:
	ld.param.u64 	%rd59, [_Z27int_short_range_herm_kerneliiPdS_S__param_2];
	cvta.to.global.u64 	%rd13, %rd59;
	mul.wide.s32 	%rd14, %r42, 8;
	add.s64 	%rd15, %rd13, %rd14;
	ld.global.f64 	%fd1, [%rd15];
	mov.b32 	%r43, 0;
$L__BB0_4:
	setp.lt.u32 	%p3, %r27, 16;
	mul.lo.s32 	%r12, %r43, %r27;
	mul.wide.u32 	%rd16, %r43, 8;
	add.s64 	%rd17, %rd2, %rd16;
	ld.global.f64 	%fd3, [%rd17];
	mul.f64 	%fd2, %fd1, %fd3;
	mov.b32 	%r47, 0;
	@%p3 bra 	$L__BB0_7;
	and.b32  	%r33, %r27, 2147483632;
	neg.s32 	%r45, %r33;
	add.s64 	%rd60, %rd2, 64;
	mad.lo.s32 	%r44, %r7, %r43, %r42;
$L__BB0_6:
	.pragma "nounroll";
	ld.global.f64 	%fd4, [%rd60+-64];
	mul.f64 	%fd5, %fd2, %fd4;
	mul.wide.s32 	%rd18, %r44, 8;
	add.s64 	%rd19, %rd1, %rd18;
	st.global.f64 	[%rd19], %fd5;
	ld.global.f64 	%fd6, [%rd60+-56];
	mul.f64 	%fd7, %fd2, %fd6;
	mul.wide.s32 	%rd20, %r26, 8;
	add.s64 	%rd21, %rd19, %rd20;
	st.global.f64 	[%rd21], %fd7;
	ld.global.f64 	%fd8, [%rd60+-48];
	mul.f64 	%fd9, %fd2, %fd8;
	add.s64 	%rd22, %rd21, %rd20;
	st.global.f64 	[%rd22], %fd9;
	ld.global.f64 	%fd10, [%rd60+-40];
	mul.f64 	%fd11, %fd2, %fd10;
	add.s64 	%rd23, %rd22, %rd20;
	st.global.f64 	[%rd23], %fd11;
	ld.global.f64 	%fd12, [%rd60+-32];
	mul.f64 	%fd13, %fd2, %fd12;
	add.s64 	%rd24, %rd23, %rd20;
	st.global.f64 	[%rd24], %fd13;
	ld.global.f64 	%fd14, [%rd60+-24];
	mul.f64 	%fd15, %fd2, %fd14;
	add.s64 	%rd25, %rd24, %rd20;
	st.global.f64 	[%rd25], %fd15;
	ld.global.f64 	%fd16, [%rd60+-16];
	mul.f64 	%fd17, %fd2, %fd16;
	add.s64 	%rd26, %rd25, %rd20;
	st.global.f64 	[%rd26], %fd17;
	ld.global.f64 	%fd18, [%rd60+-8];
	mul.f64 	%fd19, %fd2, %fd18;
	add.s64 	%rd27, %rd26, %rd20;
	st.global.f64 	[%rd27], %fd19;
	ld.global.f64 	%fd20, [%rd60];
	mul.f64 	%fd21, %fd2, %fd20;
	add.s64 	%rd28, %rd27, %rd20;
	st.global.f64 	[%rd28], %fd21;
	ld.global.f64 	%fd22, [%rd60+8];
	mul.f64 	%fd23, %fd2, %fd22;
	add.s64 	%rd29, %rd28, %rd20;
	st.global.f64 	[%rd29], %fd23;
	ld.global.f64 	%fd24, [%rd60+16];
	mul.f64 	%fd25, %fd2, %fd24;
	add.s64 	%rd30, %rd29, %rd20;
	st.global.f64 	[%rd30], %fd25;
	ld.global.f64 	%fd26, [%rd60+24];
	mul.f64 	%fd27, %fd2, %fd26;
	add.s64 	%rd31, %rd30, %rd20;
	st.global.f64 	[%rd31], %fd27;
	ld.global.f64 	%fd28, [%rd60+32];
	mul.f64 	%fd29, %fd2, %fd28;
	add.s64 	%rd32, %rd31, %rd20;
	st.global.f64 	[%rd32], %fd29;
	ld.global.f64 	%fd30, [%rd60+40];
	mul.f64 	%fd31, %fd2, %fd30;
	add.s64 	%rd33, %rd32, %rd20;
	st.global.f64 	[%rd33], %fd31;
	ld.global.f64 	%fd32, [%rd60+48];
	mul.f64 	%fd33, %fd2, %fd32;
	add.s64 	%rd34, %rd33, %rd20;
	st.global.f64 	[%rd34], %fd33;
	ld.global.f64 	%fd34, [%rd60+56];
	mul.f64 	%fd35, %fd2, %fd34;
	add.s64 	%rd35, %rd34, %rd20;
	st.global.f64 	[%rd35], %fd35;
	add.s32 	%r45, %r45, 16;
	add.s32 	%r44, %r44, %r8;
	add.s64 	%rd60, %rd60, 128;
	setp.ne.s32 	%p4, %r45, 0;
	mov.u32 	%r47, %r5;
	@%p4 bra 	$L__BB0_6;
$L__BB0_7:
	setp.eq.s32 	%p5, %r3, 0;
	@%p5 bra 	$L__BB0_17;
	add.s32 	%r34, %r3, -1;
	setp.lt.u32 	%p6, %r34, 7;
	@%p6 bra 	$L__BB0_10;
	add.s32 	%r35, %r47, %r12;
	mad.lo.s32 	%r36, %r35, %r26, %r42;
	mul.wide.u32 	%rd36, %r47, 8;
	add.s64 	%rd37, %rd2, %rd36;
	ld.global.f64 	%fd36, [%rd37];
	mul.f64 	%fd37, %fd2, %fd36;
	mul.wide.s32 	%rd38, %r36, 8;
	add.s64 	%rd39, %rd1, %rd38;
	st.global.f64 	[%rd39], %fd37;
	ld.global.f64 	%fd38, [%rd37+8];
	mul.f64 	%fd39, %fd2, %fd38;
	mul.wide.s32 	%rd40, %r26, 8;
	add.s64 	%rd41, %rd39, %rd40;
	st.global.f64 	[%rd41], %fd39;
	ld.global.f64 	%fd40, [%rd37+16];
	mul.f64 	%fd41, %fd2, %fd40;
	add.s64 	%rd42, %rd41, %rd40;
	st.global.f64 	[%rd42], %fd41;
	ld.global.f64 	%fd42, [%rd37+24];
	mul.f64 	%fd43, %fd2, %fd42;
	add.s64 	%rd43, %rd42, %rd40;
	st.global.f64 	[%rd43], %fd43;
	ld.global.f64 	%fd44, [%rd37+32];
	mul.f64 	%fd45, %fd2, %fd44;
	add.s64 	%rd44, %rd43, %rd40;
	st.global.f64 	[%rd44], %fd45;
	ld.global.f64 	%fd46, [%rd37+40];
	mul.f64 	%fd47, %fd2, %fd46;
	add.s64 	%rd45, %rd44, %rd40;
	st.global.f64 	[%rd45], %fd47;
	ld.global.f64 	%fd48, [%rd37+48];
	mul.f64 	%fd49, %fd2, %fd48;
	add.s64 	%rd46, %rd45, %rd40;
	st.global.f64 	[%rd46], %fd49;
	ld.global.f64 	%fd50, [%rd37+56];
	mul.f64 	%fd51, %fd2, %fd50;
	add.s64 	%rd47, %rd46, %rd40;
	st.global.f64 	[%rd47], %fd51;
	add.s32 	%r47, %r47, 8;
$L__BB0_10:
	setp.eq.s32 	%p7, %r4, 0;
	@%p7 bra 	$L__BB0_17;
	add.s32 	%r37, %r4, -1;
	setp.lt.u32 	%p8, %r37, 3;
	@%p8 bra 	$L__BB0_13;
	add.s32 	%r38, %r47, %r12;
	mad.lo.s32 	%r39, %r38, %r26, %r42;
	mul.wide.u32 	%rd48, %r47, 8;
	add.s64 	%rd49, %rd2, %rd48;
	ld.global.f64 	%fd52, [%rd49];
	mul.f64 	%fd53, %fd2, %fd52;
	mul.wide.s32 	%rd50, %r39, 8;
	add.s64 	%rd51, %rd1, %rd50;
	st.global.f64 	[%rd51], %fd53;
	ld.global.f64 	%fd54, [%rd49+8];
	mul.f64 	%fd55, %fd2, %fd54;
	add.s64 	%rd53, %rd51, %rd8;
	st.global.f64 	[%rd53], %fd55;
	ld.global.f64 	%fd56, [%rd49+16];
	mul.f64 	%fd57, %fd2, %fd56;
	add.s64 	%rd54, %rd53, %rd8;
	st.global.f64 	[%rd54], %fd57;
	ld.global.f64 	%fd58, [%rd49+24];
	mul.f64 	%fd59, %fd2, %fd58;
	add.s64 	%rd55, %rd54, %rd8;
	st.global.f64 	[%rd55], %fd59;
	add.s32 	%r47, %r47, 4;
$L__BB0_13:
	setp.eq.s32 	%p9, %r6, 0;
	@%p9 bra 	$L__BB0_17;
	setp.eq.s32 	%p10, %r6, 1;
	add.s32 	%r40, %r47, %r12;
	mad.lo.s32 	%r41, %r40, %r26, %r42;
	mul.wide.u32 	%rd56, %r47, 8;
	add.s64 	%rd6, %rd2, %rd56;
	ld.global.f64 	%fd60, [%rd6];
	mul.f64 	%fd61, %fd2, %fd60;
	mul.wide.s32 	%rd57, %r41, 8;
	add.s64 	%rd7, %rd1, %rd57;
	st.global.f64 	[%rd7], %fd61;
	@%p10 bra 	$L__BB0_17;
	setp.eq.s32 	%p11, %r6, 2;
	ld.global.f64 	%fd62, [%rd6+8];
	mul.f64 	%fd63, %fd2, %fd62;
	add.s64 	%rd9, %rd7, %rd8;
	st.global.f64 	[%rd9], %fd63;
	@%p11 bra 	$L__BB0_17;
	ld.global.f64 	%fd64, [%rd6+16];
	mul.f64 	%fd65, %fd2, %fd64;
	add.s64 	%rd58, %rd9, %rd8;
	st.global.f64 	[%rd58], %fd65;
$L__BB0_17:
	add.s32 	%r43, %r43, 1;
	setp.ne.s32 	%p12, %r43, %r27;
	@%p12 bra 	$L__BB0_4;
	add.s32 	%r42, %r42, %r9;
	setp.lt.s32 	%p13, %r42, %r26;
	@%p13 bra 	$L__BB0_3;
$L__BB0_19:
	ret;

}


// ===== COMPILED SASS (sm_100) =====

	.target	sm_100

	.elftype	@"ET_EXEC"


//--------------------- .note.nv.tkinfo           --------------------------
	.section	.note.nv.tkinfo,"",@"SHT_NOTE"
	.sectionflags	@"SHF_NOTE_NV_TKINFO"
	.tkinfo
        /*0018*/ 	.word	0x00000002
        /*0030*/ 	.string	""
        /*0030*/ 	.string	"ptxas"
        /*0030*/ 	.string	"Cuda compilation tools, release 13.0, V13.0.88"
        /*0030*/ 	.string	"Build cuda_13.0.r13.0/compiler.36424714_0"
        /*0030*/ 	.string	"-arch sm_100 -m 64 "



//--------------------- .note.nv.cuinfo           --------------------------
	.section	.note.nv.cuinfo,"",@"SHT_NOTE"
	.sectionflags	@"SHF_NOTE_NV_CUINFO"
        /*0018*/ 	.short	0x0002
        /*001a*/ 	.short	0x0064
        /*001c*/ 	.short	0x0082
	.zero		2


//--------------------- .nv.info                  --------------------------
	.section	.nv.info,"",@"SHT_CUDA_INFO"
	.align	4


	//----- nvinfo : EIATTR_REGCOUNT
	.align		4
        /*0000*/ 	.byte	0x04, 0x2f
        /*0002*/ 	.short	(.L_1 - .L_0)
	.align		4
.L_0:
        /*0004*/ 	.word	index@(_Z27int_short_range_herm_kerneliiPdS_S_)
        /*0008*/ 	.word	0x00000020


	//----- nvinfo : EIATTR_FRAME_SIZE
	.align		4
.L_1:
        /*000c*/ 	.byte	0x04, 0x11
        /*000e*/ 	.short	(.L_3 - .L_2)
	.align		4
.L_2:
        /*0010*/ 	.word	index@(_Z27int_short_range_herm_kerneliiPdS_S_)
        /*0014*/ 	.word	0x00000000


	//----- nvinfo : EIATTR_MIN_STACK_SIZE
	.align		4
.L_3:
        /*0018*/ 	.byte	0x04, 0x12
        /*001a*/ 	.short	(.L_5 - .L_4)
	.align		4
.L_4:
        /*001c*/ 	.word	index@(_Z27int_short_range_herm_kerneliiPdS_S_)
        /*0020*/ 	.word	0x00000000
.L_5:


//--------------------- .nv.compat                --------------------------
	.section	.nv.compat,"",@"SHT_CUDA_COMPAT_INFO"
	.align	4
        /*0000*/ 	.byte	0x02, 0x09, 0x00, 0x00, 0x02, 0x02, 0x01, 0x00, 0x02, 0x05, 0x05, 0x00, 0x03, 0x07, 0x01, 0x01
        /*0010*/ 	.byte	0x02, 0x03, 0x00, 0x00, 0x02, 0x06, 0x01, 0x00, 0x04, 0x0b, 0x08, 0x00, 0x01, 0x00, 0x00, 0x00
        /*0020*/ 	.byte	0x00, 0x00, 0x00, 0x00


//--------------------- .nv.info._Z27int_short_range_herm_kerneliiPdS_S_ --------------------------
	.section	.nv.info._Z27int_short_range_herm_kerneliiPdS_S_,"",@"SHT_CUDA_INFO"
	.sectionflags	@""
	.align	4


	//----- nvinfo : EIATTR_CUDA_API_VERSION
	.align		4
        /*0000*/ 	.byte	0x04, 0x37
        /*0002*/ 	.short	(.L_7 - .L_6)
.L_6:
        /*0004*/ 	.word	0x00000082


	//----- nvinfo : EIATTR_KPARAM_INFO
	.align		4
.L_7:
        /*0008*/ 	.byte	0x04, 0x17
        /*000a*/ 	.short	(.L_9 - .L_8)
.L_8:
        /*000c*/ 	.word	0x00000000
        /*0010*/ 	.short	0x0004
        /*0012*/ 	.short	0x0018
        /*0014*/ 	.byte	0x00, 0xf5, 0x21, 0x00


	//----- nvinfo : EIATTR_KPARAM_INFO
	.align		4
.L_9:
        /*0018*/ 	.byte	0x04, 0x17
        /*001a*/ 	.short	(.L_11 - .L_10)
.L_10:
        /*001c*/ 	.word	0x00000000
        /*0020*/ 	.short	0x0003
        /*0022*/ 	.short	0x0010
        /*0024*/ 	.byte	0x00, 0xf5, 0x21, 0x00


	//----- nvinfo : EIATTR_KPARAM_INFO
	.align		4
.L_11:
        /*0028*/ 	.byte	0x04, 0x17
        /*002a*/ 	.short	(.L_13 - .L_12)
.L_12:
        /*002c*/ 	.word	0x00000000
        /*0030*/ 	.short	0x0002
        /*0032*/ 	.short	0x0008
        /*0034*/ 	.byte	0x00, 0xf5, 0x21, 0x00


	//----- nvinfo : EIATTR_KPARAM_INFO
	.align		4
.L_13:
        /*0038*/ 	.byte	0x04, 0x17
        /*003a*/ 	.short	(.L_15 - .L_14)
.L_14:
        /*003c*/ 	.word	0x00000000
        /*0040*/ 	.short	0x0001
        /*0042*/ 	.short	0x0004
        /*0044*/ 	.byte	0x00, 0xf0, 0x11, 0x00


	//----- nvinfo : EIATTR_KPARAM_INFO
	.align		4
.L_15:
        /*0048*/ 	.byte	0x04, 0x17
        /*004a*/ 	.short	(.L_17 - .L_16)
.L_16:
        /*004c*/ 	.word	0x00000000
        /*0050*/ 	.short	0x0000
        /*0052*/ 	.short	0x0000
        /*0054*/ 	.byte	0x00, 0xf0, 0x11, 0x00


	//----- nvinfo : EIATTR_SPARSE_MMA_MASK
	.align		4
.L_17:
        /*0058*/ 	.byte	0x03, 0x50
        /*005a*/ 	.short	0x0000


	//----- nvinfo : EIATTR_MAXREG_COUNT
	.align		4
        /*005c*/ 	.byte	0x03, 0x1b
        /*005e*/ 	.short	0x00ff


	//----- nvinfo : EIATTR_MERCURY_ISA_VERSION
	.align		4
        /*0060*/ 	.byte	0x03, 0x5f
        /*0062*/ 	.short	0x0101


	//----- nvinfo : EIATTR_VRC_CTA_INIT_COUNT
	.align		4
        /*0064*/ 	.byte	0x02, 0x4a
	.zero		1
	.zero		1


	//----- nvinfo : EIATTR_EXIT_INSTR_OFFSETS
	.align		4
        /*0068*/ 	.byte	0x04, 0x1c
        /*006a*/ 	.short	(.L_19 - .L_18)


	//   ....[0]....
.L_18:
        /*006c*/ 	.word	0x00000070


	//   ....[1]....
        /*0070*/ 	.word	0x000000a0


	//   ....[2]....
        /*0074*/ 	.word	0x00000d30


	//----- nvinfo : EIATTR_CRS_STACK_SIZE
	.align		4
.L_19:
        /*0078*/ 	.byte	0x04, 0x1e
        /*007a*/ 	.short	(.L_21 - .L_20)
.L_20:
        /*007c*/ 	.word	0x00000000


	//----- nvinfo : EIATTR_CBANK_PARAM_SIZE
	.align		4
.L_21:
        /*0080*/ 	.byte	0x03, 0x19
        /*0082*/ 	.short	0x0020


	//----- nvinfo : EIATTR_PARAM_CBANK
	.align		4
        /*0084*/ 	.byte	0x04, 0x0a
        /*0086*/ 	.short	(.L_23 - .L_22)
	.align		4
.L_22:
        /*0088*/ 	.word	index@(.nv.constant0._Z27int_short_range_herm_kerneliiPdS_S_)
        /*008c*/ 	.short	0x0380
        /*008e*/ 	.short	0x0020


	//----- nvinfo : EIATTR_SW_WAR
	.align		4
.L_23:
        /*0090*/ 	.byte	0x04, 0x36
        /*0092*/ 	.short	(.L_25 - .L_24)
.L_24:
        /*0094*/ 	.word	0x00000008
.L_25:


//--------------------- .nv.callgraph             --------------------------
	.section	.nv.callgraph,"",@"SHT_CUDA_CALLGRAPH"
	.align	4
	.sectionentsize	8
	.align		4
        /*0000*/ 	.word	0x00000000
	.align		4
        /*0004*/ 	.word	0xffffffff
	.align		4
        /*0008*/ 	.word	0x00000000
	.align		4
        /*000c*/ 	.word	0xfffffffe
	.align		4
        /*0010*/ 	.word	0x00000000
	.align		4
        /*0014*/ 	.word	0xfffffffd
	.align		4
        /*0018*/ 	.word	0x00000000
	.align		4
        /*001c*/ 	.word	0xfffffffc


//--------------------- .text._Z27int_short_range_herm_kerneliiPdS_S_ --------------------------
	.section	.text._Z27int_short_range_herm_kerneliiPdS_S_,"ax",@progbits
	.align	128
        .global         _Z27int_short_range_herm_kerneliiPdS_S_
        .type           _Z27int_short_range_herm_kerneliiPdS_S_,@function
        .size           _Z27int_short_range_herm_kerneliiPdS_S_,(.L_x_8 - _Z27int_short_range_herm_kerneliiPdS_S_)
        .other          _Z27int_short_range_herm_kerneliiPdS_S_,@"STO_CUDA_ENTRY STV_DEFAULT"
_Z27int_short_range_herm_kerneliiPdS_S_:
.text._Z27int_short_range_herm_kerneliiPdS_S_:
[----:B------:R-:W-:Y:S01]  /*0000*/  LDC R1, c[0x0][0x37c] ;  /* 0x0000df00ff017b82 */ /* 0x000fe20000000800 */
[----:B------:R-:W0:Y:S07]  /*0010*/  S2R R0, SR_TID.X ;  /* 0x0000000000007919 */ /* 0x000e2e0000002100 */
[----:B------:R-:W0:Y:S01]  /*0020*/  S2UR UR4, SR_CTAID.X ;  /* 0x00000000000479c3 */ /* 0x000e220000002500 */
[----:B------:R-:W1:Y:S07]  /*0030*/  LDCU UR5, c[0x0][0x380] ;  /* 0x00007000ff0577ac */ /* 0x000e6e0008000800 */
[----:B------:R-:W0:Y:S02]  /*0040*/  LDC R7, c[0x0][0x360] ;  /* 0x0000d800ff077b82 */ /* 0x000e240000000800 */
[----:B0-----:R-:W-:-:S05]  /*0050*/  IMAD R0, R7, UR4, R0 ;  /* 0x0000000407007c24 */ /* 0x001fca000f8e0200 */
[----:B-1----:R-:W-:-:S13]  /*0060*/  ISETP.GE.AND P0, PT, R0, UR5, PT ;  /* 0x0000000500007c0c */ /* 0x002fda000bf06270 */
[----:B------:R-:W-:Y:S05]  /*0070*/  @P0 EXIT ;  /* 0x000000000000094d */ /* 0x000fea0003800000 */
[----:B------:R-:W0:Y:S02]  /*0080*/  LDC R5, c[0x0][0x384] ;  /* 0x0000e100ff057b82 */ /* 0x000e240000000800 */
[----:B0-----:R-:W-:-:S13]  /*0090*/  ISETP.GE.AND P0, PT, R5, 0x1, PT ;  /* 0x000000010500780c */ /* 0x001fda0003f06270 */
[----:B------:R-:W-:Y:S05]  /*00a0*/  @!P0 EXIT ;  /* 0x000000000000894d */ /* 0x000fea0003800000 */
[----:B------:R-:W0:Y:S01]  /*00b0*/  LDCU UR4, c[0x0][0x370] ;  /* 0x00006e00ff0477ac */ /* 0x000e220008000800 */
[C---:B------:R-:W-:Y:S02]  /*00c0*/  LOP3.LUT R2, R5.reuse, 0xf, RZ, 0xc0, !PT ;  /* 0x0000000f05027812 */ /* 0x040fe400078ec0ff */
[C---:B------:R-:W-:Y:S01]  /*00d0*/  LOP3.LUT R3, R5.reuse, 0x7, RZ, 0xc0, !PT ;  /* 0x0000000705037812 */ /* 0x040fe200078ec0ff */
[----:B------:R-:W1:Y:S01]  /*00e0*/  LDCU.64 UR6, c[0x0][0x358] ;  /* 0x00006b00ff0677ac */ /* 0x000e620008000a00 */
[C---:B------:R-:W-:Y:S01]  /*00f0*/  LOP3.LUT R4, R5.reuse, 0x3, RZ, 0xc0, !PT ;  /* 0x0000000305047812 */ /* 0x040fe200078ec0ff */
[----:B------:R-:W-:Y:S02]  /*0100*/  IMAD R5, R5, UR5, RZ ;  /* 0x0000000505057c24 */ /* 0x000fe4000f8e02ff */
[----:B0-----:R-:W-:-:S07]  /*0110*/  IMAD R7, R7, UR4, RZ ;  /* 0x0000000407077c24 */ /* 0x001fce000f8e02ff */
.L_x_6:
[----:B0-----:R-:W0:Y:S02]  /*0120*/  LDC.64 R10, c[0x0][0x388] ;  /* 0x0000e200ff0a7b82 */ /* 0x001e240000000a00 */
[----:B0-----:R-:W-:-:S06]  /*0130*/  IMAD.WIDE R10, R0, 0x8, R10 ;  /* 0x00000008000a7825 */ /* 0x001fcc00078e020a */
[----:B-1----:R-:W5:Y:S01]  /*0140*/  LDG.E.64 R10, desc[UR6][R10.64] ;  /* 0x000000060a0a7981 */ /* 0x002f62000c1e1b00 */
[----:B--234-:R-:W-:-:S07]  /*0150*/  HFMA2 R6, -RZ, RZ, 0, 0 ;  /* 0x00000000ff067431 */ /* 0x01cfce00000001ff */
.L_x_5:
[----:B0-----:R-:W0:Y:S08]  /*0160*/  LDC.64 R12, c[0x0][0x390] ;  /* 0x0000e400ff0c7b82 */ /* 0x001e300000000a00 */
[----:B-1----:R-:W1:Y:S01]  /*0170*/  LDC R9, c[0x0][0x384] ;  /* 0x0000e100ff097b82 */ /* 0x002e620000000800 */
[----:B0-234-:R-:W-:-:S05]  /*0180*/  IMAD.WIDE.U32 R16, R6, 0x8, R12 ;  /* 0x0000000806107825 */ /* 0x01dfca00078e000c */
[----:B------:R-:W2:Y:S01]  /*0190*/  LDG.E.64 R14, desc[UR6][R16.64] ;  /* 0x00000006100e7981 */ /* 0x000ea2000c1e1b00 */
[----:B------:R-:W-:Y:S02]  /*01a0*/  MOV R8, RZ ;  /* 0x000000ff00087202 */ /* 0x000fe40000000f00 */
[----:B-1----:R-:W-:Y:S01]  /*01b0*/  ISETP.GE.U32.AND P0, PT, R9, 0x10, PT ;  /* 0x000000100900780c */ /* 0x002fe20003f06070 */
[----:B--2--5:R-:W-:-:S12]  /*01c0*/  DMUL R14, R10, R14 ;  /* 0x0000000e0a0e7228 */ /* 0x024fd80000000000 */
[----:B------:R-:W-:Y:S05]  /*01d0*/  @!P0 BRA `(.L_x_0) ;  /* 0x0000000400448947 */ /* 0x000fea0003800000 */
[----:B------:R-:W0:Y:S01]  /*01e0*/  LDCU.64 UR4, c[0x0][0x390] ;  /* 0x00007200ff0477ac */ /* 0x000e220008000a00 */
[----:B------:R-:W-:Y:S01]  /*01f0*/  LOP3.LUT R8, R9, 0x7ffffff0, RZ, 0xc0, !PT ;  /* 0x7ffffff009087812 */ /* 0x000fe200078ec0ff */
[----:B------:R-:W-:-:S03]  /*0200*/  IMAD R24, R5, R6, R0 ;  /* 0x0000000605187224 */ /* 0x000fc600078e0200 */
[----:B------:R-:W-:Y:S01]  /*0210*/  IADD3 R26, PT, PT, -R8, RZ, RZ ;  /* 0x000000ff081a7210 */ /* 0x000fe20007ffe1ff */
[----:B0-----:R-:W-:-:S04]  /*0220*/  UIADD3 UR4, UP0, UPT, UR4, 0x40, URZ ;  /* 0x0000004004047890 */ /* 0x001fc8000ff1e0ff */
[----:B------:R-:W-:Y:S02]  /*0230*/  UIADD3.X UR5, UPT, UPT, URZ, UR5, URZ, UP0, !UPT ;  /* 0x00000005ff057290 */ /* 0x000fe400087fe4ff */
[----:B------:R-:W-:-:S04]  /*0240*/  MOV R27, UR4 ;  /* 0x00000004001b7c02 */ /* 0x000fc80008000f00 */
[----:B------:R-:W-:-:S07]  /*0250*/  MOV R17, UR5 ;  /* 0x0000000500117c02 */ /* 0x000fce0008000f00 */
.L_x_1:
[----:B------:R-:W-:Y:S01]  /*0260*/  MOV R16, R27 ;  /* 0x0000001b00107202 */ /* 0x000fe20000000f00 */
[----:B0-----:R-:W0:Y:S04]  /*0270*/  LDC.64 R20, c[0x0][0x398] ;  /* 0x0000e600ff147b82 */ /* 0x001e280000000a00 */
[----:B------:R-:W2:Y:S04]  /*0280*/  LDG.E.64 R18, desc[UR6][R16.64+-0x40] ;  /* 0xffffc00610127981 */ /* 0x000ea8000c1e1b00 */
[----:B------:R-:W1:Y:S01]  /*0290*/  LDC R25, c[0x0][0x380] ;  /* 0x0000e000ff197b82 */ /* 0x000e620000000800 */
[----:B0-----:R-:W-:Y:S01]  /*02a0*/  IMAD.WIDE R20, R24, 0x8, R20 ;  /* 0x0000000818147825 */ /* 0x001fe200078e0214 */
[----:B--2---:R-:W-:-:S07]  /*02b0*/  DMUL R18, R14, R18 ;  /* 0x000000120e127228 */ /* 0x004fce0000000000 */
[----:B------:R0:W-:Y:S04]  /*02c0*/  STG.E.64 desc[UR6][R20.64], R18 ;  /* 0x0000001214007986 */ /* 0x0001e8000c101b06 */
[----:B0-----:R-:W2:Y:S01]  /*02d0*/  LDG.E.64 R18, desc[UR6][R16.64+-0x38] ;  /* 0xffffc80610127981 */ /* 0x001ea2000c1e1b00 */
[----:B-1----:R-:W-:Y:S01]  /*02e0*/  IMAD.WIDE R22, R25, 0x8, R20 ;  /* 0x0000000819167825 */ /* 0x002fe200078e0214 */
[----:B--2---:R-:W-:-:S07]  /*02f0*/  DMUL R18, R14, R18 ;  /* 0x000000120e127228 */ /* 0x004fce0000000000 */
[----:B------:R0:W-:Y:S04]  /*0300*/  STG.E.64 desc[UR6][R22.64], R18 ;  /* 0x0000001216007986 */ /* 0x0001e8000c101b06 */
[----:B------:R-:W2:Y:S01]  /*0310*/  LDG.E.64 R28, desc[UR6][R16.64+-0x30] ;  /* 0xffffd006101c7981 */ /* 0x000ea2000c1e1b00 */
[----:B0-----:R-:W-:Y:S01]  /*0320*/  IMAD.WIDE R22, R25, 0x8, R22 ;  /* 0x0000000819167825 */ /* 0x001fe200078e0216 */
[----:B--2---:R-:W-:-:S07]  /*0330*/  DMUL R28, R14, R28 ;  /* 0x0000001c0e1c7228 */ /* 0x004fce0000000000 */
[----:B------:R0:W-:Y:S04]  /*0340*/  STG.E.64 desc[UR6][R22.64], R28 ;  /* 0x0000001c16007986 */ /* 0x0001e8000c101b06 */
[----:B------:R-:W2:Y:S01]  /*0350*/  LDG.E.64 R20, desc[UR6][R16.64+-0x28] ;  /* 0xffffd80610147981 */ /* 0x000ea2000c1e1b00 */
[----:B0-----:R-:W-:Y:S01]  /*0360*/  IMAD.WIDE R22, R25, 0x8, R22 ;  /* 0x0000000819167825 */ /* 0x001fe200078e0216 */
[----:B--2---:R-:W-:-:S07]  /*0370*/  DMUL R20, R14, R20 ;  /* 0x000000140e147228 */ /* 0x004fce0000000000 */
[----:B------:R0:W-:Y:S04]  /*0380*/  STG.E.64 desc[UR6][R22.64], R20 ;  /* 0x0000001416007986 */ /* 0x0001e8000c101b06 */
[----:B------:R-:W2:Y:S01]  /*0390*/  LDG.E.64 R18, desc[UR6][R16.64+-0x20] ;  /* 0xffffe00610127981 */ /* 0x000ea2000c1e1b00 */
[----:B------:R-:W-:Y:S01]  /*03a0*/  IMAD.WIDE R28, R25, 0x8, R22 ;  /* 0x00000008191c7825 */ /* 0x000fe200078e0216 */
        /* <DEDUP_REMOVED lines=30> */
[----:B0-----:R-:W2:Y:S01]  /*0590*/  LDG.E.64 R20, desc[UR6][R16.64+0x20] ;  /* 0x0000200610147981 */ /* 0x001ea2000c1e1b00 */
[----:B------:R-:W-:Y:S01]  /*05a0*/  IMAD.WIDE R18, R25, 0x8, R18 ;  /* 0x0000000819127825 */ /* 0x000fe200078e0212 */
        /* <DEDUP_REMOVED lines=10> */
[----:B------:R1:W2:Y:S01]  /*0650*/  LDG.E.64 R20, desc[UR6][R16.64+0x38] ;  /* 0x0000380610147981 */ /* 0x0002a2000c1e1b00 */
[----:B------:R-:W-:Y:S01]  /*0660*/  IMAD.WIDE R22, R25, 0x8, R18 ;  /* 0x0000000819167825 */ /* 0x000fe200078e0212 */
[----:B------:R-:W-:Y:S02]  /*0670*/  IADD3 R26, PT, PT, R26, 0x10, RZ ;  /* 0x000000101a1a7810 */ /* 0x000fe40007ffe0ff */
[----:B------:R-:W-:Y:S02]  /*0680*/  IADD3 R27, P1, PT, R16, 0x80, RZ ;  /* 0x00000080101b7810 */ /* 0x000fe40007f3e0ff */
[----:B------:R-:W-:-:S02]  /*0690*/  ISETP.NE.AND P0, PT, R26, RZ, PT ;  /* 0x000000ff1a00720c */ /* 0x000fc40003f05270 */
[----:B------:R-:W-:Y:S02]  /*06a0*/  LEA R24, R25, R24, 0x4 ;  /* 0x0000001819187211 */ /* 0x000fe400078e20ff */
[----:B-1----:R-:W-:Y:S01]  /*06b0*/  IADD3.X R17, PT, PT, RZ, R17, RZ, P1, !PT ;  /* 0x00000011ff117210 */ /* 0x002fe20000ffe4ff */
[----:B--2---:R-:W-:-:S07]  /*06c0*/  DMUL R20, R14, R20 ;  /* 0x000000140e147228 */ /* 0x004fce0000000000 */
[----:B------:R0:W-:Y:S01]  /*06d0*/  STG.E.64 desc[UR6][R22.64], R20 ;  /* 0x0000001416007986 */ /* 0x0001e2000c101b06 */
[----:B------:R-:W-:Y:S05]  /*06e0*/  @P0 BRA `(.L_x_1) ;  /* 0xfffffff800dc0947 */ /* 0x000fea000383ffff */
.L_x_0:
[----:B------:R-:W-:-:S13]  /*06f0*/  ISETP.NE.AND P0, PT, R2, RZ, PT ;  /* 0x000000ff0200720c */ /* 0x000fda0003f05270 */
[----:B------:R-:W-:Y:S05]  /*0700*/  @!P0 BRA `(.L_x_2) ;  /* 0x00000004006c8947 */ /* 0x000fea0003800000 */
[----:B------:R-:W-:Y:S02]  /*0710*/  IADD3 R16, PT, PT, R2, -0x1, RZ ;  /* 0xffffffff02107810 */ /* 0x000fe40007ffe0ff */
[----:B------:R-:W-:Y:S02]  /*0720*/  ISETP.NE.AND P1, PT, R3, RZ, PT ;  /* 0x000000ff0300720c */ /* 0x000fe40003f25270 */
[----:B------:R-:W-:-:S13]  /*0730*/  ISETP.GE.U32.AND P0, PT, R16, 0x7, PT ;  /* 0x000000071000780c */ /* 0x000fda0003f06070 */
[----:B------:R-:W-:Y:S05]  /*0740*/  @!P0 BRA `(.L_x_3) ;  /* 0x0000000000988947 */ /* 0x000fea0003800000 */
[----:B0-----:R-:W-:Y:S01]  /*0750*/  IMAD.WIDE.U32 R20, R8, 0x8, R12 ;  /* 0x0000000808147825 */ /* 0x001fe200078e000c */
[----:B------:R-:W0:Y:S04]  /*0760*/  LDC R27, c[0x0][0x380] ;  /* 0x0000e000ff1b7b82 */ /* 0x000e280000000800 */
[----:B------:R-:W2:Y:S01]  /*0770*/  LDG.E.64 R18, desc[UR6][R20.64] ;  /* 0x0000000614127981 */ /* 0x000ea2000c1e1b00 */
[----:B------:R-:W-:-:S03]  /*0780*/  IMAD R22, R6, R9, R8 ;  /* 0x0000000906167224 */ /* 0x000fc600078e0208 */
[----:B------:R-:W1:Y:S01]  /*0790*/  LDC.64 R16, c[0x0][0x398] ;  /* 0x0000e600ff107b82 */ /* 0x000e620000000a00 */
[----:B0-----:R-:W-:-:S04]  /*07a0*/  IMAD R23, R22, R27, R0 ;  /* 0x0000001b16177224 */ /* 0x001fc800078e0200 */
[----:B-1----:R-:W-:Y:S01]  /*07b0*/  IMAD.WIDE R16, R23, 0x8, R16 ;  /* 0x0000000817107825 */ /* 0x002fe200078e0210 */
[----:B--2---:R-:W-:-:S07]  /*07c0*/  DMUL R18, R14, R18 ;  /* 0x000000120e127228 */ /* 0x004fce0000000000 */
[----:B------:R-:W-:Y:S04]  /*07d0*/  STG.E.64 desc[UR6][R16.64], R18 ;  /* 0x0000001210007986 */ /* 0x000fe8000c101b06 */
[----:B------:R-:W2:Y:S01]  /*07e0*/  LDG.E.64 R22, desc[UR6][R20.64+0x8] ;  /* 0x0000080614167981 */ /* 0x000ea2000c1e1b00 */
[----:B------:R-:W-:Y:S01]  /*07f0*/  IMAD.WIDE R24, R27, 0x8, R16 ;  /* 0x000000081b187825 */ /* 0x000fe200078e0210 */
[----:B--2---:R-:W-:-:S07]  /*0800*/  DMUL R22, R14, R22 ;  /* 0x000000160e167228 */ /* 0x004fce0000000000 */
[----:B------:R0:W-:Y:S04]  /*0810*/  STG.E.64 desc[UR6][R24.64], R22 ;  /* 0x0000001618007986 */ /* 0x0001e8000c101b06 */
[----:B------:R-:W2:Y:S01]  /*0820*/  LDG.E.64 R28, desc[UR6][R20.64+0x10] ;  /* 0x00001006141c7981 */ /* 0x000ea2000c1e1b00 */
[----:B0-----:R-:W-:Y:S01]  /*0830*/  IMAD.WIDE R24, R27, 0x8, R24 ;  /* 0x000000081b187825 */ /* 0x001fe200078e0218 */
[----:B--2---:R-:W-:-:S07]  /*0840*/  DMUL R28, R14, R28 ;  /* 0x0000001c0e1c7228 */ /* 0x004fce0000000000 */
[----:B------:R-:W-:Y:S04]  /*0850*/  STG.E.64 desc[UR6][R24.64], R28 ;  /* 0x0000001c18007986 */ /* 0x000fe8000c101b06 */
[----:B------:R-:W2:Y:S01]  /*0860*/  LDG.E.64 R16, desc[UR6][R20.64+0x18] ;  /* 0x0000180614107981 */ /* 0x000ea2000c1e1b00 */
[----:B------:R-:W-:Y:S01]  /*0870*/  IMAD.WIDE R18, R27, 0x8, R24 ;  /* 0x000000081b127825 */ /* 0x000fe200078e0218 */
[----:B--2---:R-:W-:-:S07]  /*0880*/  DMUL R16, R14, R16 ;  /* 0x000000100e107228 */ /* 0x004fce0000000000 */
[----:B------:R0:W-:Y:S04]  /*0890*/  STG.E.64 desc[UR6][R18.64], R16 ;  /* 0x0000001012007986 */ /* 0x0001e8000c101b06 */
[----:B0-----:R-:W2:Y:S01]  /*08a0*/  LDG.E.64 R16, desc[UR6][R20.64+0x20] ;  /* 0x0000200614107981 */ /* 0x001ea2000c1e1b00 */
[----:B------:R-:W-:Y:S01]  /*08b0*/  IMAD.WIDE R22, R27, 0x8, R18 ;  /* 0x000000081b167825 */ /* 0x000fe200078e0212 */
        /* <DEDUP_REMOVED lines=12> */
[----:B------:R-:W-:Y:S01]  /*0980*/  IADD3 R8, PT, PT, R8, 0x8, RZ ;  /* 0x0000000808087810 */ /* 0x000fe20007ffe0ff */
[----:B--2---:R-:W-:-:S07]  /*0990*/  DMUL R16, R14, R16 ;  /* 0x000000100e107228 */ /* 0x004fce0000000000 */
[----:B------:R1:W-:Y:S04]  /*09a0*/  STG.E.64 desc[UR6][R22.64], R16 ;  /* 0x0000001016007986 */ /* 0x0003e8000c101b06 */
.L_x_3:
[----:B------:R-:W-:Y:S05]  /*09b0*/  @!P1 BRA `(.L_x_2) ;  /* 0x0000000000c09947 */ /* 0x000fea0003800000 */
[----:B-1----:R-:W-:Y:S02]  /*09c0*/  IADD3 R16, PT, PT, R3, -0x1, RZ ;  /* 0xffffffff03107810 */ /* 0x002fe40007ffe0ff */
[----:B------:R-:W-:Y:S02]  /*09d0*/  ISETP.NE.AND P1, PT, R4, RZ, PT ;  /* 0x000000ff0400720c */ /* 0x000fe40003f25270 */
[----:B------:R-:W-:-:S13]  /*09e0*/  ISETP.GE.U32.AND P0, PT, R16, 0x3, PT ;  /* 0x000000031000780c */ /* 0x000fda0003f06070 */
[----:B------:R-:W-:Y:S05]  /*09f0*/  @!P0 BRA `(.L_x_4) ;  /* 0x0000000000588947 */ /* 0x000fea0003800000 */
[----:B------:R-:W-:Y:S01]  /*0a00*/  IMAD.WIDE.U32 R16, R8, 0x8, R12 ;  /* 0x0000000808107825 */ /* 0x000fe200078e000c */
[----:B0-----:R-:W0:Y:S04]  /*0a10*/  LDC R29, c[0x0][0x380] ;  /* 0x0000e000ff1d7b82 */ /* 0x001e280000000800 */
[----:B------:R-:W2:Y:S01]  /*0a20*/  LDG.E.64 R18, desc[UR6][R16.64] ;  /* 0x0000000610127981 */ /* 0x000ea2000c1e1b00 */
[----:B------:R-:W-:-:S03]  /*0a30*/  IMAD R20, R6, R9, R8 ;  /* 0x0000000906147224 */ /* 0x000fc600078e0208 */
[----:B------:R-:W1:Y:S01]  /*0a40*/  LDC.64 R24, c[0x0][0x398] ;  /* 0x0000e600ff187b82 */ /* 0x000e620000000a00 */
[----:B0-----:R-:W-:-:S04]  /*0a50*/  IMAD R21, R20, R29, R0 ;  /* 0x0000001d14157224 */ /* 0x001fc800078e0200 */
        /* <DEDUP_REMOVED lines=12> */
[----:B------:R-:W-:Y:S01]  /*0b20*/  IMAD.WIDE R24, R29, 0x8, R26 ;  /* 0x000000081d187825 */ /* 0x000fe200078e021a */
[----:B------:R-:W-:Y:S01]  /*0b30*/  IADD3 R8, PT, PT, R8, 0x4, RZ ;  /* 0x0000000408087810 */ /* 0x000fe20007ffe0ff */
[----:B--2---:R-:W-:-:S07]  /*0b40*/  DMUL R20, R14, R20 ;  /* 0x000000140e147228 */ /* 0x004fce0000000000 */
[----:B------:R1:W-:Y:S04]  /*0b50*/  STG.E.64 desc[UR6][R24.64], R20 ;  /* 0x0000001418007986 */ /* 0x0003e8000c101b06 */
.L_x_4:
[----:B------:R-:W-:Y:S05]  /*0b60*/  @!P1 BRA `(.L_x_2) ;  /* 0x0000000000549947 */ /* 0x000fea0003800000 */
[----:B------:R-:W-:Y:S01]  /*0b70*/  IMAD.WIDE.U32 R12, R8, 0x8, R12 ;  /* 0x00000008080c7825 */ /* 0x000fe200078e000c */
[----:B01----:R-:W0:Y:S04]  /*0b80*/  LDC R21, c[0x0][0x380] ;  /* 0x0000e000ff157b82 */ /* 0x003e280000000800 */
[----:B------:R-:W2:Y:S01]  /*0b90*/  LDG.E.64 R18, desc[UR6][R12.64] ;  /* 0x000000060c127981 */ /* 0x000ea2000c1e1b00 */
[----:B------:R-:W-:Y:S01]  /*0ba0*/  IMAD R8, R6, R9, R8 ;  /* 0x0000000906087224 */ /* 0x000fe200078e0208 */
[----:B------:R-:W-:Y:S02]  /*0bb0*/  ISETP.NE.AND P0, PT, R4, 0x1, PT ;  /* 0x000000010400780c */ /* 0x000fe40003f05270 */
[----:B------:R-:W1:Y:S01]  /*0bc0*/  LDC.64 R16, c[0x0][0x398] ;  /* 0x0000e600ff107b82 */ /* 0x000e620000000a00 */
[----:B0-----:R-:W-:-:S04]  /*0bd0*/  IMAD R23, R8, R21, R0 ;  /* 0x0000001508177224 */ /* 0x001fc800078e0200 */
[----:B-1----:R-:W-:Y:S01]  /*0be0*/  IMAD.WIDE R16, R23, 0x8, R16 ;  /* 0x0000000817107825 */ /* 0x002fe200078e0210 */
[----:B--2---:R-:W-:-:S07]  /*0bf0*/  DMUL R18, R14, R18 ;  /* 0x000000120e127228 */ /* 0x004fce0000000000 */
[----:B------:R2:W-:Y:S01]  /*0c00*/  STG.E.64 desc[UR6][R16.64], R18 ;  /* 0x0000001210007986 */ /* 0x0005e2000c101b06 */
[----:B------:R-:W-:Y:S05]  /*0c10*/  @!P0 BRA `(.L_x_2) ;  /* 0x0000000000288947 */ /* 0x000fea0003800000 */
[----:B--2---:R-:W2:Y:S01]  /*0c20*/  LDG.E.64 R18, desc[UR6][R12.64+0x8] ;  /* 0x000008060c127981 */ /* 0x004ea2000c1e1b00 */
[----:B------:R-:W-:Y:S01]  /*0c30*/  IMAD.WIDE R16, R21, 0x8, R16 ;  /* 0x0000000815107825 */ /* 0x000fe200078e0210 */
[----:B------:R-:W-:Y:S01]  /*0c40*/  ISETP.NE.AND P0, PT, R4, 0x2, PT ;  /* 0x000000020400780c */ /* 0x000fe20003f05270 */
[----:B--2---:R-:W-:-:S07]  /*0c50*/  DMUL R18, R14, R18 ;  /* 0x000000120e127228 */ /* 0x004fce0000000000 */
[----:B------:R3:W-:Y:S05]  /*0c60*/  STG.E.64 desc[UR6][R16.64], R18 ;  /* 0x0000001210007986 */ /* 0x0007ea000c101b06 */
[----:B------:R-:W-:Y:S05]  /*0c70*/  @!P0 BRA `(.L_x_2) ;  /* 0x0000000000108947 */ /* 0x000fea0003800000 */
[----:B------:R-:W2:Y:S01]  /*0c80*/  LDG.E.64 R12, desc[UR6][R12.64+0x10] ;  /* 0x000010060c0c7981 */ /* 0x000ea2000c1e1b00 */
[----:B---3--:R-:W-:Y:S01]  /*0c90*/  IMAD.WIDE R16, R21, 0x8, R16 ;  /* 0x0000000815107825 */ /* 0x008fe200078e0210 */
[----:B--2---:R-:W-:-:S07]  /*0ca0*/  DMUL R14, R14, R12 ;  /* 0x0000000c0e0e7228 */ /* 0x004fce0000000000 */
[----:B------:R4:W-:Y:S04]  /*0cb0*/  STG.E.64 desc[UR6][R16.64], R14 ;  /* 0x0000000e10007986 */ /* 0x0009e8000c101b06 */
.L_x_2:
[----:B------:R-:W-:-:S04]  /*0cc0*/  IADD3 R6, PT, PT, R6, 0x1, RZ ;  /* 0x0000000106067810 */ /* 0x000fc80007ffe0ff */
[----:B------:R-:W-:-:S13]  /*0cd0*/  ISETP.NE.AND P0, PT, R6, R9, PT ;  /* 0x000000090600720c */ /* 0x000fda0003f05270 */
[----:B------:R-:W-:Y:S05]  /*0ce0*/  @P0 BRA `(.L_x_5) ;  /* 0xfffffff4001c0947 */ /* 0x000fea000383ffff */
[----:B------:R-:W5:Y:S01]  /*0cf0*/  LDCU UR4, c[0x0][0x380] ;  /* 0x00007000ff0477ac */ /* 0x000f620008000800 */
[----:B------:R-:W-:-:S04]  /*0d00*/  IADD3 R0, PT, PT, R7, R0, RZ ;  /* 0x0000000007007210 */ /* 0x000fc80007ffe0ff */
[----:B-----5:R-:W-:-:S13]  /*0d10*/  ISETP.GE.AND P0, PT, R0, UR4, PT ;  /* 0x0000000400007c0c */ /* 0x020fda000bf06270 */
[----:B------:R-:W-:Y:S05]  /*0d20*/  @!P0 BRA `(.L_x_6) ;  /* 0xfffffff000fc8947 */ /* 0x000fea000383ffff */
[----:B------:R-:W-:Y:S05]  /*0d30*/  EXIT ;  /* 0x000000000000794d */ /* 0x000fea0003800000 */
.L_x_7:
[----:B------:R-:W-:-:S00]  /*0d40*/  BRA `(.L_x_7) ;  /* 0xfffffffc00fc7947 */ /* 0x000fc0000383ffff */
[----:B------:R-:W-:-:S00]  /*0d50*/  NOP ;  /* 0x0000000000007918 */ /* 0x000fc00000000000 */
        /* <DEDUP_REMOVED lines=10> */
.L_x_8:


//--------------------- .nv.shared.reserved.0     --------------------------
	.section	.nv.shared.reserved.0,"aw",@nobits
	.weak		__nv_reservedSMEM_offset_0_alias
	.size		__nv_reservedSMEM_offset_0_alias, 0, 64
	.other		__nv_reservedSMEM_offset_0_alias,@"STO_CUDA_RESERVED_SHARED STV_DEFAULT"
__nv_reservedSMEM_offset_0_alias:
	.zero		0
	.zero		64


//--------------------- .nv.constant0._Z27int_short_range_herm_kerneliiPdS_S_ --------------------------
	.section	.nv.constant0._Z27int_short_range_herm_kerneliiPdS_S_,"a",@progbits
	.sectionflags	@""
	.align	4
.nv.constant0._Z27int_short_range_herm_kerneliiPdS_S_:
	.zero		928


//--------------------- SYMBOLS --------------------------

	.type		.nv.reservedSmem.offset0,@object
	.size		.nv.reservedSmem.offset0,0x4
